//
// Generated by NVIDIA NVVM Compiler
//
// Compiler Build ID: CL-36424714
// Cuda compilation tools, release 13.0, V13.0.88
// Based on NVVM 20.0.0
//

.version 9.0
.target sm_100
.address_size 64

	// .globl	_Z10helloWorldv
.extern .func  (.param .b32 func_retval0) vprintf
(
	.param .b64 vprintf_param_0,
	.param .b64 vprintf_param_1
)
;
.global .align 1 .b8 $str[15] = {72, 101, 108, 108, 111, 44, 32, 119, 111, 114, 108, 100, 33, 10};

.visible .entry _Z10helloWorldv()
{
	.reg .b32 	%r<3>;
	.reg .b64 	%rd<3>;

	mov.u64 	%rd1, $str;
	cvta.global.u64 	%rd2, %rd1;
	{ // callseq 0, 0
	.param .b64 param0;
	st.param.b64 	[param0], %rd2;
	.param .b64 param1;
	st.param.b64 	[param1], 0;
	.param .b32 retval0;
	call.uni (retval0), 
	vprintf, 
	(
	param0, 
	param1
	);
	ld.param.b32 	%r1, [retval0];
	} // callseq 0
	ret;

}


// ===== COMPILED SASS (sm_100) =====

	.target	sm_100

	.elftype	@"ET_EXEC"


//--------------------- .note.nv.tkinfo           --------------------------
	.section	.note.nv.tkinfo,"",@"SHT_NOTE"
	.sectionflags	@"SHF_NOTE_NV_TKINFO"
	.tkinfo
        /*0018*/ 	.word	0x00000002
        /*0030*/ 	.string	""
        /*0030*/ 	.string	"ptxas"
        /*0030*/ 	.string	"Cuda compilation tools, release 13.0, V13.0.88"
        /*0030*/ 	.string	"Build cuda_13.0.r13.0/compiler.36424714_0"
        /*0030*/ 	.string	"-arch sm_100 -m 64 "



//--------------------- .note.nv.cuinfo           --------------------------
	.section	.note.nv.cuinfo,"",@"SHT_NOTE"
	.sectionflags	@"SHF_NOTE_NV_CUINFO"
        /*0018*/ 	.short	0x0002
        /*001a*/ 	.short	0x0064
        /*001c*/ 	.short	0x0082
	.zero		2


//--------------------- .nv.info                  --------------------------
	.section	.nv.info,"",@"SHT_CUDA_INFO"
	.align	4


	//----- nvinfo : EIATTR_REGCOUNT
	.align		4
        /*0000*/ 	.byte	0x04, 0x2f
        /*0002*/ 	.short	(.L_2 - .L_1)
	.align		4
.L_1:
        /*0004*/ 	.word	index@(_Z10helloWorldv)
        /*0008*/ 	.word	0x00000018


	//----- nvinfo : EIATTR_FRAME_SIZE
	.align		4
.L_2:
        /*000c*/ 	.byte	0x04, 0x11
        /*000e*/ 	.short	(.L_4 - .L_3)
	.align		4
.L_3:
        /*0010*/ 	.word	index@(_Z10helloWorldv)
        /*0014*/ 	.word	0x00000000


	//----- nvinfo : EIATTR_MIN_STACK_SIZE
	.align		4
.L_4:
        /*0018*/ 	.byte	0x04, 0x12
        /*001a*/ 	.short	(.L_6 - .L_5)
	.align		4
.L_5:
        /*001c*/ 	.word	index@(_Z10helloWorldv)
        /*0020*/ 	.word	0x00000000
.L_6:


//--------------------- .nv.compat                --------------------------
	.section	.nv.compat,"",@"SHT_CUDA_COMPAT_INFO"
	.align	4
        /*0000*/ 	.byte	0x02, 0x09, 0x00, 0x00, 0x02, 0x02, 0x01, 0x00, 0x02, 0x05, 0x05, 0x00, 0x03, 0x07, 0x01, 0x01
        /*0010*/ 	.byte	0x02, 0x03, 0x00, 0x00, 0x02, 0x06, 0x01, 0x00, 0x04, 0x0b, 0x08, 0x00, 0x09, 0x00, 0x00, 0x00
        /*0020*/ 	.byte	0x00, 0x00, 0x00, 0x00


//--------------------- .nv.info._Z10helloWorldv  --------------------------
	.section	.nv.info._Z10helloWorldv,"",@"SHT_CUDA_INFO"
	.sectionflags	@""
	.align	4


	//----- nvinfo : EIATTR_CUDA_API_VERSION
	.align		4
        /*0000*/ 	.byte	0x04, 0x37
        /*0002*/ 	.short	(.L_8 - .L_7)
.L_7:
        /*0004*/ 	.word	0x00000082


	//----- nvinfo : EIATTR_SPARSE_MMA_MASK
	.align		4
.L_8:
        /*0008*/ 	.byte	0x03, 0x50
        /*000a*/ 	.short	0x0000


	//----- nvinfo : EIATTR_MAXREG_COUNT
	.align		4
        /*000c*/ 	.byte	0x03, 0x1b
        /*000e*/ 	.short	0x00ff


	//----- nvinfo : EIATTR_EXTERNS
	.align		4
        /*0010*/ 	.byte	0x04, 0x0f
        /*0012*/ 	.short	(.L_10 - .L_9)


	//   ....[0]....
	.align		4
.L_9:
        /*0014*/ 	.word	index@(vprintf)


	//----- nvinfo : EIATTR_MERCURY_ISA_VERSION
	.align		4
.L_10:
        /*0018*/ 	.byte	0x03, 0x5f
        /*001a*/ 	.short	0x0101


	//----- nvinfo : EIATTR_VRC_CTA_INIT_COUNT
	.align		4
        /*001c*/ 	.byte	0x02, 0x4a
	.zero		1
	.zero		1


	//----- nvinfo : EIATTR_SYSCALL_OFFSETS
	.align		4
        /*0020*/ 	.byte	0x04, 0x46
        /*0022*/ 	.short	(.L_12 - .L_11)


	//   ....[0]....
.L_11:
        /*0024*/ 	.word	0x00000080


	//----- nvinfo : EIATTR_EXIT_INSTR_OFFSETS
	.align		4
.L_12:
        /*0028*/ 	.byte	0x04, 0x1c
        /*002a*/ 	.short	(.L_14 - .L_13)


	//   ....[0]....
.L_13:
        /*002c*/ 	.word	0x00000090


	//----- nvinfo : EIATTR_SW_WAR
	.align		4
.L_14:
        /*0030*/ 	.byte	0x04, 0x36
        /*0032*/ 	.short	(.L_16 - .L_15)
.L_15:
        /*0034*/ 	.word	0x00000008
.L_16:


//--------------------- .nv.callgraph             --------------------------
	.section	.nv.callgraph,"",@"SHT_CUDA_CALLGRAPH"
	.align	4
	.sectionentsize	8
	.align		4
        /*0000*/ 	.word	0x00000000
	.align		4
        /*0004*/ 	.word	0xffffffff
	.align		4
        /*0008*/ 	.word	index@(_Z10helloWorldv)
	.align		4
        /*000c*/ 	.word	index@(vprintf)
	.align		4
        /*0010*/ 	.word	0x00000000
	.align		4
        /*0014*/ 	.word	0xfffffffe
	.align		4
        /*0018*/ 	.word	0x00000000
	.align		4
        /*001c*/ 	.word	0xfffffffd
	.align		4
        /*0020*/ 	.word	0x00000000
	.align		4
        /*0024*/ 	.word	0xfffffffc


//--------------------- .nv.constant4             --------------------------
	.section	.nv.constant4,"a",@progbits
	.align	8
	.align		8
.nv.constant4:
        /*0000*/ 	.dword	vprintf
	.align		8
        /*0008*/ 	.dword	$str


//--------------------- .text._Z10helloWorldv     --------------------------
	.section	.text._Z10helloWorldv,"ax",@progbits
	.align	128
        .global         _Z10helloWorldv
        .type           _Z10helloWorldv,@function
        .size           _Z10helloWorldv,(.L_x_2 - _Z10helloWorldv)
        .other          _Z10helloWorldv,@"STO_CUDA_ENTRY STV_DEFAULT"
_Z10helloWorldv:
.text._Z10helloWorldv:
[----:B------:R-:W0:Y:S01]  /*0000*/  LDC R1, c[0x0][0x37c] ;  /* 0x0000df00ff017b82 */ /* 0x000e220000000800 */
[----:B------:R-:W-:Y:S01]  /*0010*/  MOV R0, 0x0 ;  /* 0x0000000000007802 */ /* 0x000fe20000000f00 */
[----:B------:R-:W1:Y:S01]  /*0020*/  LDCU.64 UR4, c[0x4][0x8] ;  /* 0x01000100ff0477ac */ /* 0x000e620008000a00 */
[----:B------:R-:W-:-:S05]  /*0030*/  CS2R R6, SRZ ;  /* 0x0000000000067805 */ /* 0x000fca000001ff00 */
[----:B------:R2:W3:Y:S01]  /*0040*/  LDC.64 R2, c[0x4][R0] ;  /* 0x0100000000027b82 */ /* 0x0004e20000000a00 */
[----:B-1----:R-:W-:Y:S02]  /*0050*/  IMAD.U32 R4, RZ, RZ, UR4 ;  /* 0x00000004ff047e24 */ /* 0x002fe4000f8e00ff */
[----:B--2---:R-:W-:-:S07]  /*0060*/  IMAD.U32 R5, RZ, RZ, UR5 ;  /* 0x00000005ff057e24 */ /* 0x004fce000f8e00ff */
[----:B------:R-:W-:-:S07]  /*0070*/  LEPC R20, `(.L_x_0) ;  /* 0x000000001014794e */ /* 0x000fce0000000000 */
[----:B0--3--:R-:W-:Y:S05]  /*0080*/  CALL.ABS.NOINC R2 ;  /* 0x0000000002007343 */ /* 0x009fea0003c00000 */
.L_x_0:
[----:B------:R-:W-:Y:S05]  /*0090*/  EXIT ;  /* 0x000000000000794d */ /* 0x000fea0003800000 */
.L_x_1:
[----:B------:R-:W-:-:S00]  /*00a0*/  BRA `(.L_x_1) ;  /* 0xfffffffc00fc7947 */ /* 0x000fc0000383ffff */
[----:B------:R-:W-:-:S00]  /*00b0*/  NOP ;  /* 0x0000000000007918 */ /* 0x000fc00000000000 */
        /* <DEDUP_REMOVED lines=12> */
.L_x_2:


//--------------------- .nv.global.init           --------------------------
	.section	.nv.global.init,"aw",@progbits
.nv.global.init:
	.type		$str,@object
	.size		$str,(.L_0 - $str)
$str:
        /*0000*/ 	.byte	0x48, 0x65, 0x6c, 0x6c, 0x6f, 0x2c, 0x20, 0x77, 0x6f, 0x72, 0x6c, 0x64, 0x21, 0x0a, 0x00
.L_0:


//--------------------- .nv.shared.reserved.0     --------------------------
	.section	.nv.shared.reserved.0,"aw",@nobits
	.weak		__nv_reservedSMEM_offset_0_alias
	.size		__nv_reservedSMEM_offset_0_alias, 0, 64
	.other		__nv_reservedSMEM_offset_0_alias,@"STO_CUDA_RESERVED_SHARED STV_DEFAULT"
__nv_reservedSMEM_offset_0_alias:
	.zero		0
	.zero		64


//--------------------- .nv.constant0._Z10helloWorldv --------------------------
	.section	.nv.constant0._Z10helloWorldv,"a",@progbits
	.sectionflags	@""
	.align	4
.nv.constant0._Z10helloWorldv:
	.zero		896


//--------------------- SYMBOLS --------------------------

	.type		.nv.reservedSmem.offset0,@object
	.size		.nv.reservedSmem.offset0,0x4
	.type		vprintf,@function
